//
// Generated by NVIDIA NVVM Compiler
//
// Compiler Build ID: CL-36424714
// Cuda compilation tools, release 13.0, V13.0.88
// Based on NVVM 20.0.0
//

.version 9.0
.target sm_100
.address_size 64

	// .globl	_Z10initKernelPii

.visible .entry _Z10initKernelPii(
	.param .u64 .ptr .align 1 _Z10initKernelPii_param_0,
	.param .u32 _Z10initKernelPii_param_1
)
{
	.reg .pred 	%p<2>;
	.reg .b32 	%r<6>;
	.reg .b64 	%rd<5>;

	ld.param.u64 	%rd1, [_Z10initKernelPii_param_0];
	ld.param.u32 	%r2, [_Z10initKernelPii_param_1];
	mov.u32 	%r3, %ctaid.x;
	mov.u32 	%r4, %ntid.x;
	mov.u32 	%r5, %tid.x;
	mad.lo.s32 	%r1, %r3, %r4, %r5;
	setp.ge.s32 	%p1, %r1, %r2;
	@%p1 bra 	$L__BB0_2;
	cvta.to.global.u64 	%rd2, %rd1;
	mul.wide.s32 	%rd3, %r1, 4;
	add.s64 	%rd4, %rd2, %rd3;
	st.global.u32 	[%rd4], %r1;
$L__BB0_2:
	ret;

}


// ===== COMPILED SASS (sm_100) =====

	.target	sm_100

	.elftype	@"ET_EXEC"


//--------------------- .note.nv.tkinfo           --------------------------
	.section	.note.nv.tkinfo,"",@"SHT_NOTE"
	.sectionflags	@"SHF_NOTE_NV_TKINFO"
	.tkinfo
        /*0018*/ 	.word	0x00000002
        /*0030*/ 	.string	""
        /*0030*/ 	.string	"ptxas"
        /*0030*/ 	.string	"Cuda compilation tools, release 13.0, V13.0.88"
        /*0030*/ 	.string	"Build cuda_13.0.r13.0/compiler.36424714_0"
        /*0030*/ 	.string	"-arch sm_100 -m 64 "



//--------------------- .note.nv.cuinfo           --------------------------
	.section	.note.nv.cuinfo,"",@"SHT_NOTE"
	.sectionflags	@"SHF_NOTE_NV_CUINFO"
        /*0018*/ 	.short	0x0002
        /*001a*/ 	.short	0x0064
        /*001c*/ 	.short	0x0082
	.zero		2


//--------------------- .nv.info                  --------------------------
	.section	.nv.info,"",@"SHT_CUDA_INFO"
	.align	4


	//----- nvinfo : EIATTR_REGCOUNT
	.align		4
        /*0000*/ 	.byte	0x04, 0x2f
        /*0002*/ 	.short	(.L_1 - .L_0)
	.align		4
.L_0:
        /*0004*/ 	.word	index@(_Z10initKernelPii)
        /*0008*/ 	.word	0x00000008


	//----- nvinfo : EIATTR_FRAME_SIZE
	.align		4
.L_1:
        /*000c*/ 	.byte	0x04, 0x11
        /*000e*/ 	.short	(.L_3 - .L_2)
	.align		4
.L_2:
        /*0010*/ 	.word	index@(_Z10initKernelPii)
        /*0014*/ 	.word	0x00000000


	//----- nvinfo : EIATTR_MIN_STACK_SIZE
	.align		4
.L_3:
        /*0018*/ 	.byte	0x04, 0x12
        /*001a*/ 	.short	(.L_5 - .L_4)
	.align		4
.L_4:
        /*001c*/ 	.word	index@(_Z10initKernelPii)
        /*0020*/ 	.word	0x00000000
.L_5:


//--------------------- .nv.compat                --------------------------
	.section	.nv.compat,"",@"SHT_CUDA_COMPAT_INFO"
	.align	4
        /*0000*/ 	.byte	0x02, 0x09, 0x00, 0x00, 0x02, 0x02, 0x01, 0x00, 0x02, 0x05, 0x05, 0x00, 0x03, 0x07, 0x01, 0x01
        /*0010*/ 	.byte	0x02, 0x03, 0x00, 0x00, 0x02, 0x06, 0x01, 0x00, 0x04, 0x0b, 0x08, 0x00, 0x09, 0x00, 0x00, 0x00
        /*0020*/ 	.byte	0x00, 0x00, 0x00, 0x00


//--------------------- .nv.info._Z10initKernelPii --------------------------
	.section	.nv.info._Z10initKernelPii,"",@"SHT_CUDA_INFO"
	.sectionflags	@""
	.align	4


	//----- nvinfo : EIATTR_CUDA_API_VERSION
	.align		4
        /*0000*/ 	.byte	0x04, 0x37
        /*0002*/ 	.short	(.L_7 - .L_6)
.L_6:
        /*0004*/ 	.word	0x00000082


	//----- nvinfo : EIATTR_KPARAM_INFO
	.align		4
.L_7:
        /*0008*/ 	.byte	0x04, 0x17
        /*000a*/ 	.short	(.L_9 - .L_8)
.L_8:
        /*000c*/ 	.word	0x00000000
        /*0010*/ 	.short	0x0001
        /*0012*/ 	.short	0x0008
        /*0014*/ 	.byte	0x00, 0xf0, 0x11, 0x00


	//----- nvinfo : EIATTR_KPARAM_INFO
	.align		4
.L_9:
        /*0018*/ 	.byte	0x04, 0x17
        /*001a*/ 	.short	(.L_11 - .L_10)
.L_10:
        /*001c*/ 	.word	0x00000000
        /*0020*/ 	.short	0x0000
        /*0022*/ 	.short	0x0000
        /*0024*/ 	.byte	0x00, 0xf5, 0x21, 0x00


	//----- nvinfo : EIATTR_SPARSE_MMA_MASK
	.align		4
.L_11:
        /*0028*/ 	.byte	0x03, 0x50
        /*002a*/ 	.short	0x0000


	//----- nvinfo : EIATTR_MAXREG_COUNT
	.align		4
        /*002c*/ 	.byte	0x03, 0x1b
        /*002e*/ 	.short	0x00ff


	//----- nvinfo : EIATTR_MERCURY_ISA_VERSION
	.align		4
        /*0030*/ 	.byte	0x03, 0x5f
        /*0032*/ 	.short	0x0101


	//----- nvinfo : EIATTR_VRC_CTA_INIT_COUNT
	.align		4
        /*0034*/ 	.byte	0x02, 0x4a
	.zero		1
	.zero		1


	//----- nvinfo : EIATTR_EXIT_INSTR_OFFSETS
	.align		4
        /*0038*/ 	.byte	0x04, 0x1c
        /*003a*/ 	.short	(.L_13 - .L_12)


	//   ....[0]....
.L_12:
        /*003c*/ 	.word	0x00000070


	//   ....[1]....
        /*0040*/ 	.word	0x000000c0


	//----- nvinfo : EIATTR_CBANK_PARAM_SIZE
	.align		4
.L_13:
        /*0044*/ 	.byte	0x03, 0x19
        /*0046*/ 	.short	0x000c


	//----- nvinfo : EIATTR_PARAM_CBANK
	.align		4
        /*0048*/ 	.byte	0x04, 0x0a
        /*004a*/ 	.short	(.L_15 - .L_14)
	.align		4
.L_14:
        /*004c*/ 	.word	index@(.nv.constant0._Z10initKernelPii)
        /*0050*/ 	.short	0x0380
        /*0052*/ 	.short	0x000c


	//----- nvinfo : EIATTR_SW_WAR
	.align		4
.L_15:
        /*0054*/ 	.byte	0x04, 0x36
        /*0056*/ 	.short	(.L_17 - .L_16)
.L_16:
        /*0058*/ 	.word	0x00000008
.L_17:


//--------------------- .nv.callgraph             --------------------------
	.section	.nv.callgraph,"",@"SHT_CUDA_CALLGRAPH"
	.align	4
	.sectionentsize	8
	.align		4
        /*0000*/ 	.word	0x00000000
	.align		4
        /*0004*/ 	.word	0xffffffff
	.align		4
        /*0008*/ 	.word	0x00000000
	.align		4
        /*000c*/ 	.word	0xfffffffe
	.align		4
        /*0010*/ 	.word	0x00000000
	.align		4
        /*0014*/ 	.word	0xfffffffd
	.align		4
        /*0018*/ 	.word	0x00000000
	.align		4
        /*001c*/ 	.word	0xfffffffc


//--------------------- .text._Z10initKernelPii   --------------------------
	.section	.text._Z10initKernelPii,"ax",@progbits
	.align	128
        .global         _Z10initKernelPii
        .type           _Z10initKernelPii,@function
        .size           _Z10initKernelPii,(.L_x_1 - _Z10initKernelPii)
        .other          _Z10initKernelPii,@"STO_CUDA_ENTRY STV_DEFAULT"
_Z10initKernelPii:
.text._Z10initKernelPii:
[----:B------:R-:W-:Y:S01]  /*0000*/  LDC R1, c[0x0][0x37c] ;  /* 0x0000df00ff017b82 */ /* 0x000fe20000000800 */
[----:B------:R-:W0:Y:S07]  /*0010*/  S2R R0, SR_TID.X ;  /* 0x0000000000007919 */ /* 0x000e2e0000002100 */
[----:B------:R-:W0:Y:S01]  /*0020*/  S2UR UR4, SR_CTAID.X ;  /* 0x00000000000479c3 */ /* 0x000e220000002500 */
[----:B------:R-:W1:Y:S07]  /*0030*/  LDCU UR5, c[0x0][0x388] ;  /* 0x00007100ff0577ac */ /* 0x000e6e0008000800 */
[----:B------:R-:W0:Y:S02]  /*0040*/  LDC R5, c[0x0][0x360] ;  /* 0x0000d800ff057b82 */ /* 0x000e240000000800 */
[----:B0-----:R-:W-:-:S05]  /*0050*/  IMAD R5, R5, UR4, R0 ;  /* 0x0000000405057c24 */ /* 0x001fca000f8e0200 */
[----:B-1----:R-:W-:-:S13]  /*0060*/  ISETP.GE.AND P0, PT, R5, UR5, PT ;  /* 0x0000000505007c0c */ /* 0x002fda000bf06270 */
[----:B------:R-:W-:Y:S05]  /*0070*/  @P0 EXIT ;  /* 0x000000000000094d */ /* 0x000fea0003800000 */
[----:B------:R-:W0:Y:S01]  /*0080*/  LDC.64 R2, c[0x0][0x380] ;  /* 0x0000e000ff027b82 */ /* 0x000e220000000a00 */
[----:B------:R-:W1:Y:S01]  /*0090*/  LDCU.64 UR4, c[0x0][0x358] ;  /* 0x00006b00ff0477ac */ /* 0x000e620008000a00 */
[----:B0-----:R-:W-:-:S05]  /*00a0*/  IMAD.WIDE R2, R5, 0x4, R2 ;  /* 0x0000000405027825 */ /* 0x001fca00078e0202 */
[----:B-1----:R-:W-:Y:S01]  /*00b0*/  STG.E desc[UR4][R2.64], R5 ;  /* 0x0000000502007986 */ /* 0x002fe2000c101904 */
[----:B------:R-:W-:Y:S05]  /*00c0*/  EXIT ;  /* 0x000000000000794d */ /* 0x000fea0003800000 */
.L_x_0:
[----:B------:R-:W-:-:S00]  /*00d0*/  BRA `(.L_x_0) ;  /* 0xfffffffc00fc7947 */ /* 0x000fc0000383ffff */
[----:B------:R-:W-:-:S00]  /*00e0*/  NOP ;  /* 0x0000000000007918 */ /* 0x000fc00000000000 */
        /* <DEDUP_REMOVED lines=9> */
.L_x_1:


//--------------------- .nv.shared.reserved.0     --------------------------
	.section	.nv.shared.reserved.0,"aw",@nobits
	.weak		__nv_reservedSMEM_offset_0_alias
	.size		__nv_reservedSMEM_offset_0_alias, 0, 64
	.other		__nv_reservedSMEM_offset_0_alias,@"STO_CUDA_RESERVED_SHARED STV_DEFAULT"
__nv_reservedSMEM_offset_0_alias:
	.zero		0
	.zero		64


//--------------------- .nv.constant0._Z10initKernelPii --------------------------
	.section	.nv.constant0._Z10initKernelPii,"a",@progbits
	.sectionflags	@""
	.align	4
.nv.constant0._Z10initKernelPii:
	.zero		908


//--------------------- SYMBOLS --------------------------

	.type		.nv.reservedSmem.offset0,@object
	.size		.nv.reservedSmem.offset0,0x4
